//
// Generated by NVIDIA NVVM Compiler
//
// Compiler Build ID: CL-36424714
// Cuda compilation tools, release 13.0, V13.0.88
// Based on NVVM 20.0.0
//

.version 9.0
.target sm_100
.address_size 64

	// .globl	_Z12generateFlagPiS_ii

.visible .entry _Z12generateFlagPiS_ii(
	.param .u64 .ptr .align 1 _Z12generateFlagPiS_ii_param_0,
	.param .u64 .ptr .align 1 _Z12generateFlagPiS_ii_param_1,
	.param .u32 _Z12generateFlagPiS_ii_param_2,
	.param .u32 _Z12generateFlagPiS_ii_param_3
)
{
	.reg .pred 	%p<25>;
	.reg .b32 	%r<82>;
	.reg .b64 	%rd<25>;

	ld.param.u64 	%rd13, [_Z12generateFlagPiS_ii_param_0];
	ld.param.u64 	%rd14, [_Z12generateFlagPiS_ii_param_1];
	ld.param.u32 	%r13, [_Z12generateFlagPiS_ii_param_2];
	ld.param.u32 	%r14, [_Z12generateFlagPiS_ii_param_3];
	cvta.to.global.u64 	%rd1, %rd13;
	cvta.to.global.u64 	%rd2, %rd14;
	setp.lt.s32 	%p1, %r13, 1;
	@%p1 bra 	$L__BB0_56;
	mov.b32 	%r16, 1;
	shl.b32 	%r1, %r16, %r14;
	and.b32  	%r2, %r13, 7;
	setp.lt.u32 	%p2, %r13, 8;
	mov.b32 	%r80, 0;
	@%p2 bra 	$L__BB0_28;
	and.b32  	%r80, %r13, 2147483640;
	neg.s32 	%r78, %r80;
	add.s64 	%rd24, %rd2, 16;
	add.s64 	%rd23, %rd1, 16;
$L__BB0_3:
	.pragma "nounroll";
	ld.global.u32 	%r17, [%rd24+-16];
	and.b32  	%r18, %r17, %r1;
	setp.eq.s32 	%p3, %r18, 0;
	@%p3 bra 	$L__BB0_5;
	mov.b32 	%r19, 1;
	st.global.u32 	[%rd23+-16], %r19;
	bra.uni 	$L__BB0_6;
$L__BB0_5:
	mov.b32 	%r20, 0;
	st.global.u32 	[%rd23+-16], %r20;
$L__BB0_6:
	ld.global.u32 	%r21, [%rd24+-12];
	and.b32  	%r22, %r21, %r1;
	setp.eq.s32 	%p4, %r22, 0;
	@%p4 bra 	$L__BB0_8;
	mov.b32 	%r23, 1;
	st.global.u32 	[%rd23+-12], %r23;
	bra.uni 	$L__BB0_9;
$L__BB0_8:
	mov.b32 	%r24, 0;
	st.global.u32 	[%rd23+-12], %r24;
$L__BB0_9:
	ld.global.u32 	%r25, [%rd24+-8];
	and.b32  	%r26, %r25, %r1;
	setp.eq.s32 	%p5, %r26, 0;
	@%p5 bra 	$L__BB0_11;
	mov.b32 	%r27, 1;
	st.global.u32 	[%rd23+-8], %r27;
	bra.uni 	$L__BB0_12;
$L__BB0_11:
	mov.b32 	%r28, 0;
	st.global.u32 	[%rd23+-8], %r28;
$L__BB0_12:
	ld.global.u32 	%r29, [%rd24+-4];
	and.b32  	%r30, %r29, %r1;
	setp.eq.s32 	%p6, %r30, 0;
	@%p6 bra 	$L__BB0_14;
	mov.b32 	%r31, 1;
	st.global.u32 	[%rd23+-4], %r31;
	bra.uni 	$L__BB0_15;
$L__BB0_14:
	mov.b32 	%r32, 0;
	st.global.u32 	[%rd23+-4], %r32;
$L__BB0_15:
	ld.global.u32 	%r33, [%rd24];
	and.b32  	%r34, %r33, %r1;
	setp.eq.s32 	%p7, %r34, 0;
	@%p7 bra 	$L__BB0_17;
	mov.b32 	%r35, 1;
	st.global.u32 	[%rd23], %r35;
	bra.uni 	$L__BB0_18;
$L__BB0_17:
	mov.b32 	%r36, 0;
	st.global.u32 	[%rd23], %r36;
$L__BB0_18:
	ld.global.u32 	%r37, [%rd24+4];
	and.b32  	%r38, %r37, %r1;
	setp.eq.s32 	%p8, %r38, 0;
	@%p8 bra 	$L__BB0_20;
	mov.b32 	%r39, 1;
	st.global.u32 	[%rd23+4], %r39;
	bra.uni 	$L__BB0_21;
$L__BB0_20:
	mov.b32 	%r40, 0;
	st.global.u32 	[%rd23+4], %r40;
$L__BB0_21:
	ld.global.u32 	%r41, [%rd24+8];
	and.b32  	%r42, %r41, %r1;
	setp.eq.s32 	%p9, %r42, 0;
	@%p9 bra 	$L__BB0_23;
	mov.b32 	%r43, 1;
	st.global.u32 	[%rd23+8], %r43;
	bra.uni 	$L__BB0_24;
$L__BB0_23:
	mov.b32 	%r44, 0;
	st.global.u32 	[%rd23+8], %r44;
$L__BB0_24:
	ld.global.u32 	%r45, [%rd24+12];
	and.b32  	%r46, %r45, %r1;
	setp.eq.s32 	%p10, %r46, 0;
	@%p10 bra 	$L__BB0_26;
	mov.b32 	%r47, 1;
	st.global.u32 	[%rd23+12], %r47;
	bra.uni 	$L__BB0_27;
$L__BB0_26:
	mov.b32 	%r48, 0;
	st.global.u32 	[%rd23+12], %r48;
$L__BB0_27:
	add.s32 	%r78, %r78, 8;
	add.s64 	%rd24, %rd24, 32;
	add.s64 	%rd23, %rd23, 32;
	setp.ne.s32 	%p11, %r78, 0;
	@%p11 bra 	$L__BB0_3;
$L__BB0_28:
	setp.eq.s32 	%p12, %r2, 0;
	@%p12 bra 	$L__BB0_56;
	and.b32  	%r8, %r13, 3;
	setp.lt.u32 	%p13, %r2, 4;
	@%p13 bra 	$L__BB0_43;
	mul.wide.u32 	%rd15, %r80, 4;
	add.s64 	%rd9, %rd2, %rd15;
	ld.global.u32 	%r49, [%rd9];
	and.b32  	%r50, %r49, %r1;
	setp.eq.s32 	%p14, %r50, 0;
	add.s64 	%rd10, %rd1, %rd15;
	@%p14 bra 	$L__BB0_32;
	mov.b32 	%r51, 1;
	st.global.u32 	[%rd10], %r51;
	bra.uni 	$L__BB0_33;
$L__BB0_32:
	mov.b32 	%r52, 0;
	st.global.u32 	[%rd10], %r52;
$L__BB0_33:
	ld.global.u32 	%r53, [%rd9+4];
	and.b32  	%r54, %r53, %r1;
	setp.eq.s32 	%p15, %r54, 0;
	@%p15 bra 	$L__BB0_35;
	mov.b32 	%r55, 1;
	st.global.u32 	[%rd10+4], %r55;
	bra.uni 	$L__BB0_36;
$L__BB0_35:
	mov.b32 	%r56, 0;
	st.global.u32 	[%rd10+4], %r56;
$L__BB0_36:
	ld.global.u32 	%r57, [%rd9+8];
	and.b32  	%r58, %r57, %r1;
	setp.eq.s32 	%p16, %r58, 0;
	@%p16 bra 	$L__BB0_38;
	mov.b32 	%r59, 1;
	st.global.u32 	[%rd10+8], %r59;
	bra.uni 	$L__BB0_39;
$L__BB0_38:
	mov.b32 	%r60, 0;
	st.global.u32 	[%rd10+8], %r60;
$L__BB0_39:
	ld.global.u32 	%r61, [%rd9+12];
	and.b32  	%r62, %r61, %r1;
	setp.eq.s32 	%p17, %r62, 0;
	@%p17 bra 	$L__BB0_41;
	mov.b32 	%r63, 1;
	st.global.u32 	[%rd10+12], %r63;
	bra.uni 	$L__BB0_42;
$L__BB0_41:
	mov.b32 	%r64, 0;
	st.global.u32 	[%rd10+12], %r64;
$L__BB0_42:
	add.s32 	%r80, %r80, 4;
$L__BB0_43:
	setp.eq.s32 	%p18, %r8, 0;
	@%p18 bra 	$L__BB0_56;
	setp.eq.s32 	%p19, %r8, 1;
	@%p19 bra 	$L__BB0_52;
	mul.wide.u32 	%rd16, %r80, 4;
	add.s64 	%rd11, %rd2, %rd16;
	ld.global.u32 	%r65, [%rd11];
	and.b32  	%r66, %r65, %r1;
	setp.eq.s32 	%p20, %r66, 0;
	add.s64 	%rd12, %rd1, %rd16;
	@%p20 bra 	$L__BB0_47;
	mov.b32 	%r67, 1;
	st.global.u32 	[%rd12], %r67;
	bra.uni 	$L__BB0_48;
$L__BB0_47:
	mov.b32 	%r68, 0;
	st.global.u32 	[%rd12], %r68;
$L__BB0_48:
	ld.global.u32 	%r69, [%rd11+4];
	and.b32  	%r70, %r69, %r1;
	setp.eq.s32 	%p21, %r70, 0;
	@%p21 bra 	$L__BB0_50;
	mov.b32 	%r71, 1;
	st.global.u32 	[%rd12+4], %r71;
	bra.uni 	$L__BB0_51;
$L__BB0_50:
	mov.b32 	%r72, 0;
	st.global.u32 	[%rd12+4], %r72;
$L__BB0_51:
	add.s32 	%r80, %r80, 2;
$L__BB0_52:
	and.b32  	%r73, %r13, 1;
	setp.eq.b32 	%p22, %r73, 1;
	not.pred 	%p23, %p22;
	@%p23 bra 	$L__BB0_56;
	mul.wide.u32 	%rd17, %r80, 4;
	add.s64 	%rd18, %rd2, %rd17;
	ld.global.u32 	%r74, [%rd18];
	and.b32  	%r75, %r74, %r1;
	setp.eq.s32 	%p24, %r75, 0;
	@%p24 bra 	$L__BB0_55;
	add.s64 	%rd20, %rd1, %rd17;
	mov.b32 	%r76, 1;
	st.global.u32 	[%rd20], %r76;
	bra.uni 	$L__BB0_56;
$L__BB0_55:
	add.s64 	%rd22, %rd1, %rd17;
	mov.b32 	%r77, 0;
	st.global.u32 	[%rd22], %r77;
$L__BB0_56:
	ret;

}


// ===== COMPILED SASS (sm_100) =====

	.target	sm_100

	.elftype	@"ET_EXEC"


//--------------------- .note.nv.tkinfo           --------------------------
	.section	.note.nv.tkinfo,"",@"SHT_NOTE"
	.sectionflags	@"SHF_NOTE_NV_TKINFO"
	.tkinfo
        /*0018*/ 	.word	0x00000002
        /*0030*/ 	.string	""
        /*0030*/ 	.string	"ptxas"
        /*0030*/ 	.string	"Cuda compilation tools, release 13.0, V13.0.88"
        /*0030*/ 	.string	"Build cuda_13.0.r13.0/compiler.36424714_0"
        /*0030*/ 	.string	"-arch sm_100 -m 64 "



//--------------------- .note.nv.cuinfo           --------------------------
	.section	.note.nv.cuinfo,"",@"SHT_NOTE"
	.sectionflags	@"SHF_NOTE_NV_CUINFO"
        /*0018*/ 	.short	0x0002
        /*001a*/ 	.short	0x0064
        /*001c*/ 	.short	0x0082
	.zero		2


//--------------------- .nv.info                  --------------------------
	.section	.nv.info,"",@"SHT_CUDA_INFO"
	.align	4


	//----- nvinfo : EIATTR_REGCOUNT
	.align		4
        /*0000*/ 	.byte	0x04, 0x2f
        /*0002*/ 	.short	(.L_1 - .L_0)
	.align		4
.L_0:
        /*0004*/ 	.word	index@(_Z12generateFlagPiS_ii)
        /*0008*/ 	.word	0x00000010


	//----- nvinfo : EIATTR_FRAME_SIZE
	.align		4
.L_1:
        /*000c*/ 	.byte	0x04, 0x11
        /*000e*/ 	.short	(.L_3 - .L_2)
	.align		4
.L_2:
        /*0010*/ 	.word	index@(_Z12generateFlagPiS_ii)
        /*0014*/ 	.word	0x00000000


	//----- nvinfo : EIATTR_MIN_STACK_SIZE
	.align		4
.L_3:
        /*0018*/ 	.byte	0x04, 0x12
        /*001a*/ 	.short	(.L_5 - .L_4)
	.align		4
.L_4:
        /*001c*/ 	.word	index@(_Z12generateFlagPiS_ii)
        /*0020*/ 	.word	0x00000000
.L_5:


//--------------------- .nv.compat                --------------------------
	.section	.nv.compat,"",@"SHT_CUDA_COMPAT_INFO"
	.align	4
        /*0000*/ 	.byte	0x02, 0x09, 0x00, 0x00, 0x02, 0x02, 0x01, 0x00, 0x02, 0x05, 0x05, 0x00, 0x03, 0x07, 0x01, 0x01
        /*0010*/ 	.byte	0x02, 0x03, 0x00, 0x00, 0x02, 0x06, 0x01, 0x00, 0x04, 0x0b, 0x08, 0x00, 0x09, 0x00, 0x00, 0x00
        /*0020*/ 	.byte	0x00, 0x00, 0x00, 0x00


//--------------------- .nv.info._Z12generateFlagPiS_ii --------------------------
	.section	.nv.info._Z12generateFlagPiS_ii,"",@"SHT_CUDA_INFO"
	.sectionflags	@""
	.align	4


	//----- nvinfo : EIATTR_CUDA_API_VERSION
	.align		4
        /*0000*/ 	.byte	0x04, 0x37
        /*0002*/ 	.short	(.L_7 - .L_6)
.L_6:
        /*0004*/ 	.word	0x00000082


	//----- nvinfo : EIATTR_KPARAM_INFO
	.align		4
.L_7:
        /*0008*/ 	.byte	0x04, 0x17
        /*000a*/ 	.short	(.L_9 - .L_8)
.L_8:
        /*000c*/ 	.word	0x00000000
        /*0010*/ 	.short	0x0003
        /*0012*/ 	.short	0x0014
        /*0014*/ 	.byte	0x00, 0xf0, 0x11, 0x00


	//----- nvinfo : EIATTR_KPARAM_INFO
	.align		4
.L_9:
        /*0018*/ 	.byte	0x04, 0x17
        /*001a*/ 	.short	(.L_11 - .L_10)
.L_10:
        /*001c*/ 	.word	0x00000000
        /*0020*/ 	.short	0x0002
        /*0022*/ 	.short	0x0010
        /*0024*/ 	.byte	0x00, 0xf0, 0x11, 0x00


	//----- nvinfo : EIATTR_KPARAM_INFO
	.align		4
.L_11:
        /*0028*/ 	.byte	0x04, 0x17
        /*002a*/ 	.short	(.L_13 - .L_12)
.L_12:
        /*002c*/ 	.word	0x00000000
        /*0030*/ 	.short	0x0001
        /*0032*/ 	.short	0x0008
        /*0034*/ 	.byte	0x00, 0xf5, 0x21, 0x00


	//----- nvinfo : EIATTR_KPARAM_INFO
	.align		4
.L_13:
        /*0038*/ 	.byte	0x04, 0x17
        /*003a*/ 	.short	(.L_15 - .L_14)
.L_14:
        /*003c*/ 	.word	0x00000000
        /*0040*/ 	.short	0x0000
        /*0042*/ 	.short	0x0000
        /*0044*/ 	.byte	0x00, 0xf5, 0x21, 0x00


	//----- nvinfo : EIATTR_SPARSE_MMA_MASK
	.align		4
.L_15:
        /*0048*/ 	.byte	0x03, 0x50
        /*004a*/ 	.short	0x0000


	//----- nvinfo : EIATTR_MAXREG_COUNT
	.align		4
        /*004c*/ 	.byte	0x03, 0x1b
        /*004e*/ 	.short	0x00ff


	//----- nvinfo : EIATTR_MERCURY_ISA_VERSION
	.align		4
        /*0050*/ 	.byte	0x03, 0x5f
        /*0052*/ 	.short	0x0101


	//----- nvinfo : EIATTR_VRC_CTA_INIT_COUNT
	.align		4
        /*0054*/ 	.byte	0x02, 0x4a
	.zero		1
	.zero		1


	//----- nvinfo : EIATTR_EXIT_INSTR_OFFSETS
	.align		4
        /*0058*/ 	.byte	0x04, 0x1c
        /*005a*/ 	.short	(.L_17 - .L_16)


	//   ....[0]....
.L_16:
        /*005c*/ 	.word	0x00000030


	//   ....[1]....
        /*0060*/ 	.word	0x00000490


	//   ....[2]....
        /*0064*/ 	.word	0x00000680


	//   ....[3]....
        /*0068*/ 	.word	0x000007c0


	//   ....[4]....
        /*006c*/ 	.word	0x00000850


	//   ....[5]....
        /*0070*/ 	.word	0x00000890


	//----- nvinfo : EIATTR_CBANK_PARAM_SIZE
	.align		4
.L_17:
        /*0074*/ 	.byte	0x03, 0x19
        /*0076*/ 	.short	0x0018


	//----- nvinfo : EIATTR_PARAM_CBANK
	.align		4
        /*0078*/ 	.byte	0x04, 0x0a
        /*007a*/ 	.short	(.L_19 - .L_18)
	.align		4
.L_18:
        /*007c*/ 	.word	index@(.nv.constant0._Z12generateFlagPiS_ii)
        /*0080*/ 	.short	0x0380
        /*0082*/ 	.short	0x0018


	//----- nvinfo : EIATTR_SW_WAR
	.align		4
.L_19:
        /*0084*/ 	.byte	0x04, 0x36
        /*0086*/ 	.short	(.L_21 - .L_20)
.L_20:
        /*0088*/ 	.word	0x00000008
.L_21:


//--------------------- .nv.callgraph             --------------------------
	.section	.nv.callgraph,"",@"SHT_CUDA_CALLGRAPH"
	.align	4
	.sectionentsize	8
	.align		4
        /*0000*/ 	.word	0x00000000
	.align		4
        /*0004*/ 	.word	0xffffffff
	.align		4
        /*0008*/ 	.word	0x00000000
	.align		4
        /*000c*/ 	.word	0xfffffffe
	.align		4
        /*0010*/ 	.word	0x00000000
	.align		4
        /*0014*/ 	.word	0xfffffffd
	.align		4
        /*0018*/ 	.word	0x00000000
	.align		4
        /*001c*/ 	.word	0xfffffffc


//--------------------- .text._Z12generateFlagPiS_ii --------------------------
	.section	.text._Z12generateFlagPiS_ii,"ax",@progbits
	.align	128
        .global         _Z12generateFlagPiS_ii
        .type           _Z12generateFlagPiS_ii,@function
        .size           _Z12generateFlagPiS_ii,(.L_x_5 - _Z12generateFlagPiS_ii)
        .other          _Z12generateFlagPiS_ii,@"STO_CUDA_ENTRY STV_DEFAULT"
_Z12generateFlagPiS_ii:
.text._Z12generateFlagPiS_ii:
[----:B------:R-:W-:Y:S08]  /*0000*/  LDC R1, c[0x0][0x37c] ;  /* 0x0000df00ff017b82 */ /* 0x000ff00000000800 */
[----:B------:R-:W0:Y:S02]  /*0010*/  LDC R2, c[0x0][0x390] ;  /* 0x0000e400ff027b82 */ /* 0x000e240000000800 */
[----:B0-----:R-:W-:-:S13]  /*0020*/  ISETP.GE.AND P0, PT, R2, 0x1, PT ;  /* 0x000000010200780c */ /* 0x001fda0003f06270 */
[----:B------:R-:W-:Y:S05]  /*0030*/  @!P0 EXIT ;  /* 0x000000000000894d */ /* 0x000fea0003800000 */
[----:B------:R-:W0:Y:S01]  /*0040*/  LDCU UR4, c[0x0][0x394] ;  /* 0x00007280ff0477ac */ /* 0x000e220008000800 */
[C---:B------:R-:W-:Y:S01]  /*0050*/  ISETP.GE.U32.AND P1, PT, R2.reuse, 0x8, PT ;  /* 0x000000080200780c */ /* 0x040fe20003f26070 */
[----:B------:R-:W-:Y:S01]  /*0060*/  IMAD.MOV.U32 R0, RZ, RZ, RZ ;  /* 0x000000ffff007224 */ /* 0x000fe200078e00ff */
[----:B------:R-:W-:Y:S01]  /*0070*/  LOP3.LUT R10, R2, 0x7, RZ, 0xc0, !PT ;  /* 0x00000007020a7812 */ /* 0x000fe200078ec0ff */
[----:B------:R-:W-:Y:S01]  /*0080*/  UMOV UR5, 0x1 ;  /* 0x0000000100057882 */ /* 0x000fe20000000000 */
[----:B------:R-:W1:Y:S02]  /*0090*/  LDCU.64 UR12, c[0x0][0x358] ;  /* 0x00006b00ff0c77ac */ /* 0x000e640008000a00 */
[----:B------:R-:W-:Y:S01]  /*00a0*/  ISETP.NE.AND P0, PT, R10, RZ, PT ;  /* 0x000000ff0a00720c */ /* 0x000fe20003f05270 */
[----:B0-----:R-:W-:-:S06]  /*00b0*/  USHF.L.U32 UR4, UR5, UR4, URZ ;  /* 0x0000000405047299 */ /* 0x001fcc00080006ff */
[----:B------:R-:W-:Y:S06]  /*00c0*/  @!P1 BRA `(.L_x_0) ;  /* 0x0000000000f09947 */ /* 0x000fec0003800000 */
[----:B------:R-:W0:Y:S01]  /*00d0*/  LDCU.128 UR8, c[0x0][0x380] ;  /* 0x00007000ff0877ac */ /* 0x000e220008000c00 */
[----:B------:R-:W-:-:S05]  /*00e0*/  LOP3.LUT R0, R2, 0x7ffffff8, RZ, 0xc0, !PT ;  /* 0x7ffffff802007812 */ /* 0x000fca00078ec0ff */
[----:B------:R-:W-:Y:S01]  /*00f0*/  IMAD.MOV R6, RZ, RZ, -R0 ;  /* 0x000000ffff067224 */ /* 0x000fe200078e0a00 */
[----:B0-----:R-:W-:Y:S02]  /*0100*/  UIADD3 UR7, UP0, UPT, UR10, 0x10, URZ ;  /* 0x000000100a077890 */ /* 0x001fe4000ff1e0ff */
[----:B------:R-:W-:Y:S02]  /*0110*/  UIADD3 UR5, UP1, UPT, UR8, 0x10, URZ ;  /* 0x0000001008057890 */ /* 0x000fe4000ff3e0ff */
[----:B------:R-:W-:Y:S02]  /*0120*/  UIADD3.X UR8, UPT, UPT, URZ, UR11, URZ, UP0, !UPT ;  /* 0x0000000bff087290 */ /* 0x000fe400087fe4ff */
[----:B------:R-:W-:Y:S01]  /*0130*/  UIADD3.X UR6, UPT, UPT, URZ, UR9, URZ, UP1, !UPT ;  /* 0x00000009ff067290 */ /* 0x000fe20008ffe4ff */
[----:B------:R-:W-:Y:S02]  /*0140*/  IMAD.U32 R2, RZ, RZ, UR7 ;  /* 0x00000007ff027e24 */ /* 0x000fe4000f8e00ff */
[----:B------:R-:W-:-:S02]  /*0150*/  IMAD.U32 R7, RZ, RZ, UR5 ;  /* 0x00000005ff077e24 */ /* 0x000fc4000f8e00ff */
[----:B------:R-:W-:Y:S02]  /*0160*/  IMAD.U32 R3, RZ, RZ, UR8 ;  /* 0x00000008ff037e24 */ /* 0x000fe4000f8e00ff */
[----:B------:R-:W-:-:S07]  /*0170*/  IMAD.U32 R8, RZ, RZ, UR6 ;  /* 0x00000006ff087e24 */ /* 0x000fce000f8e00ff */
.L_x_1:
[----:B-1-3--:R-:W2:Y:S01]  /*0180*/  LDG.E R4, desc[UR12][R2.64+-0x10] ;  /* 0xfffff00c02047981 */ /* 0x00aea2000c1e1900 */
[----:B------:R-:W-:Y:S01]  /*0190*/  IMAD.MOV.U32 R5, RZ, RZ, R8 ;  /* 0x000000ffff057224 */ /* 0x000fe200078e0008 */
[----:B--2---:R-:W-:Y:S02]  /*01a0*/  LOP3.LUT P1, RZ, R4, UR4, RZ, 0xc0, !PT ;  /* 0x0000000404ff7c12 */ /* 0x004fe4000f82c0ff */
[----:B------:R-:W-:-:S11]  /*01b0*/  MOV R4, R7 ;  /* 0x0000000700047202 */ /* 0x000fd60000000f00 */
[----:B------:R-:W-:-:S05]  /*01c0*/  @P1 IMAD.MOV.U32 R9, RZ, RZ, 0x1 ;  /* 0x00000001ff091424 */ /* 0x000fca00078e00ff */
[----:B------:R0:W-:Y:S04]  /*01d0*/  @P1 STG.E desc[UR12][R4.64+-0x10], R9 ;  /* 0xfffff00904001986 */ /* 0x0001e8000c10190c */
[----:B------:R-:W-:Y:S04]  /*01e0*/  @!P1 STG.E desc[UR12][R4.64+-0x10], RZ ;  /* 0xfffff0ff04009986 */ /* 0x000fe8000c10190c */
[----:B------:R-:W2:Y:S02]  /*01f0*/  LDG.E R7, desc[UR12][R2.64+-0xc] ;  /* 0xfffff40c02077981 */ /* 0x000ea4000c1e1900 */
[----:B--2---:R-:W-:-:S13]  /*0200*/  LOP3.LUT P1, RZ, R7, UR4, RZ, 0xc0, !PT ;  /* 0x0000000407ff7c12 */ /* 0x004fda000f82c0ff */
        /* <DEDUP_REMOVED lines=8> */
[----:B------:R-:W3:Y:S02]  /*0290*/  LDG.E R7, desc[UR12][R2.64+-0x4] ;  /* 0xfffffc0c02077981 */ /* 0x000ee4000c1e1900 */
[----:B---3--:R-:W-:-:S13]  /*02a0*/  LOP3.LUT P1, RZ, R7, UR4, RZ, 0xc0, !PT ;  /* 0x0000000407ff7c12 */ /* 0x008fda000f82c0ff */
[----:B0-----:R-:W-:-:S05]  /*02b0*/  @P1 IMAD.MOV.U32 R9, RZ, RZ, 0x1 ;  /* 0x00000001ff091424 */ /* 0x001fca00078e00ff */
[----:B------:R0:W-:Y:S04]  /*02c0*/  @P1 STG.E desc[UR12][R4.64+-0x4], R9 ;  /* 0xfffffc0904001986 */ /* 0x0001e8000c10190c */
[----:B------:R-:W-:Y:S04]  /*02d0*/  @!P1 STG.E desc[UR12][R4.64+-0x4], RZ ;  /* 0xfffffcff04009986 */ /* 0x000fe8000c10190c */
[----:B------:R-:W3:Y:S02]  /*02e0*/  LDG.E R7, desc[UR12][R2.64] ;  /* 0x0000000c02077981 */ /* 0x000ee4000c1e1900 */
[----:B---3--:R-:W-:-:S13]  /*02f0*/  LOP3.LUT P1, RZ, R7, UR4, RZ, 0xc0, !PT ;  /* 0x0000000407ff7c12 */ /* 0x008fda000f82c0ff */
[----:B-1----:R-:W-:-:S05]  /*0300*/  @P1 IMAD.MOV.U32 R11, RZ, RZ, 0x1 ;  /* 0x00000001ff0b1424 */ /* 0x002fca00078e00ff */
[----:B------:R1:W-:Y:S04]  /*0310*/  @P1 STG.E desc[UR12][R4.64], R11 ;  /* 0x0000000b04001986 */ /* 0x0003e8000c10190c */
[----:B------:R3:W-:Y:S04]  /*0320*/  @!P1 STG.E desc[UR12][R4.64], RZ ;  /* 0x000000ff04009986 */ /* 0x0007e8000c10190c */
[----:B------:R-:W4:Y:S02]  /*0330*/  LDG.E R7, desc[UR12][R2.64+0x4] ;  /* 0x0000040c02077981 */ /* 0x000f24000c1e1900 */
[----:B----4-:R-:W-:-:S13]  /*0340*/  LOP3.LUT P1, RZ, R7, UR4, RZ, 0xc0, !PT ;  /* 0x0000000407ff7c12 */ /* 0x010fda000f82c0ff */
[----:B--2---:R-:W-:-:S05]  /*0350*/  @P1 MOV R13, 0x1 ;  /* 0x00000001000d1802 */ /* 0x004fca0000000f00 */
[----:B------:R3:W-:Y:S04]  /*0360*/  @P1 STG.E desc[UR12][R4.64+0x4], R13 ;  /* 0x0000040d04001986 */ /* 0x0007e8000c10190c */
[----:B------:R3:W-:Y:S04]  /*0370*/  @!P1 STG.E desc[UR12][R4.64+0x4], RZ ;  /* 0x000004ff04009986 */ /* 0x0007e8000c10190c */
[----:B------:R-:W2:Y:S02]  /*0380*/  LDG.E R7, desc[UR12][R2.64+0x8] ;  /* 0x0000080c02077981 */ /* 0x000ea4000c1e1900 */
[----:B--2---:R-:W-:-:S13]  /*0390*/  LOP3.LUT P1, RZ, R7, UR4, RZ, 0xc0, !PT ;  /* 0x0000000407ff7c12 */ /* 0x004fda000f82c0ff */
[----:B0-----:R-:W-:-:S05]  /*03a0*/  @P1 IMAD.MOV.U32 R9, RZ, RZ, 0x1 ;  /* 0x00000001ff091424 */ /* 0x001fca00078e00ff */
[----:B------:R3:W-:Y:S04]  /*03b0*/  @P1 STG.E desc[UR12][R4.64+0x8], R9 ;  /* 0x0000080904001986 */ /* 0x0007e8000c10190c */
[----:B------:R3:W-:Y:S04]  /*03c0*/  @!P1 STG.E desc[UR12][R4.64+0x8], RZ ;  /* 0x000008ff04009986 */ /* 0x0007e8000c10190c */
[----:B------:R-:W2:Y:S01]  /*03d0*/  LDG.E R7, desc[UR12][R2.64+0xc] ;  /* 0x00000c0c02077981 */ /* 0x000ea2000c1e1900 */
[----:B------:R-:W-:-:S05]  /*03e0*/  VIADD R6, R6, 0x8 ;  /* 0x0000000806067836 */ /* 0x000fca0000000000 */
[----:B------:R-:W-:Y:S02]  /*03f0*/  ISETP.NE.AND P3, PT, R6, RZ, PT ;  /* 0x000000ff0600720c */ /* 0x000fe40003f65270 */
[----:B--2---:R-:W-:Y:S02]  /*0400*/  LOP3.LUT P1, RZ, R7, UR4, RZ, 0xc0, !PT ;  /* 0x0000000407ff7c12 */ /* 0x004fe4000f82c0ff */
[----:B------:R-:W-:-:S05]  /*0410*/  IADD3 R7, P2, PT, R4, 0x20, RZ ;  /* 0x0000002004077810 */ /* 0x000fca0007f5e0ff */
[----:B------:R-:W-:-:S06]  /*0420*/  IMAD.X R8, RZ, RZ, R5, P2 ;  /* 0x000000ffff087224 */ /* 0x000fcc00010e0605 */
[----:B-1----:R-:W-:-:S05]  /*0430*/  @P1 IMAD.MOV.U32 R11, RZ, RZ, 0x1 ;  /* 0x00000001ff0b1424 */ /* 0x002fca00078e00ff */
[----:B------:R3:W-:Y:S04]  /*0440*/  @P1 STG.E desc[UR12][R4.64+0xc], R11 ;  /* 0x00000c0b04001986 */ /* 0x0007e8000c10190c */
[----:B------:R3:W-:Y:S01]  /*0450*/  @!P1 STG.E desc[UR12][R4.64+0xc], RZ ;  /* 0x00000cff04009986 */ /* 0x0007e2000c10190c */
[----:B------:R-:W-:-:S05]  /*0460*/  IADD3 R2, P1, PT, R2, 0x20, RZ ;  /* 0x0000002002027810 */ /* 0x000fca0007f3e0ff */
[----:B------:R-:W-:Y:S01]  /*0470*/  IMAD.X R3, RZ, RZ, R3, P1 ;  /* 0x000000ffff037224 */ /* 0x000fe200008e0603 */
[----:B------:R-:W-:Y:S07]  /*0480*/  @P3 BRA `(.L_x_1) ;  /* 0xfffffffc003c3947 */ /* 0x000fee000383ffff */
.L_x_0:
[----:B-1----:R-:W-:Y:S05]  /*0490*/  @!P0 EXIT ;  /* 0x000000000000894d */ /* 0x002fea0003800000 */
[----:B------:R-:W0:Y:S01]  /*04a0*/  LDC R7, c[0x0][0x390] ;  /* 0x0000e400ff077b82 */ /* 0x000e220000000800 */
[----:B------:R-:W-:Y:S02]  /*04b0*/  ISETP.GE.U32.AND P1, PT, R10, 0x4, PT ;  /* 0x000000040a00780c */ /* 0x000fe40003f26070 */
[----:B0-----:R-:W-:-:S04]  /*04c0*/  LOP3.LUT R8, R7, 0x3, RZ, 0xc0, !PT ;  /* 0x0000000307087812 */ /* 0x001fc800078ec0ff */
[----:B------:R-:W-:-:S07]  /*04d0*/  ISETP.NE.AND P0, PT, R8, RZ, PT ;  /* 0x000000ff0800720c */ /* 0x000fce0003f05270 */
[----:B------:R-:W-:Y:S06]  /*04e0*/  @!P1 BRA `(.L_x_2) ;  /* 0x0000000000649947 */ /* 0x000fec0003800000 */
[----:B------:R-:W3:Y:S02]  /*04f0*/  LDC.64 R2, c[0x0][0x388] ;  /* 0x0000e200ff027b82 */ /* 0x000ee40000000a00 */
[----:B---3--:R-:W-:-:S06]  /*0500*/  IMAD.WIDE.U32 R4, R0, 0x4, R2 ;  /* 0x0000000400047825 */ /* 0x008fcc00078e0002 */
[----:B------:R-:W0:Y:S01]  /*0510*/  LDC.64 R2, c[0x0][0x380] ;  /* 0x0000e000ff027b82 */ /* 0x000e220000000a00 */
[----:B------:R-:W2:Y:S01]  /*0520*/  LDG.E R6, desc[UR12][R4.64] ;  /* 0x0000000c04067981 */ /* 0x000ea2000c1e1900 */
[----:B0-----:R-:W-:Y:S01]  /*0530*/  IMAD.WIDE.U32 R2, R0, 0x4, R2 ;  /* 0x0000000400027825 */ /* 0x001fe200078e0002 */
[----:B--2---:R-:W-:-:S13]  /*0540*/  LOP3.LUT P1, RZ, R6, UR4, RZ, 0xc0, !PT ;  /* 0x0000000406ff7c12 */ /* 0x004fda000f82c0ff */
[----:B------:R-:W-:-:S05]  /*0550*/  @P1 MOV R9, 0x1 ;  /* 0x0000000100091802 */ /* 0x000fca0000000f00 */
[----:B------:R0:W-:Y:S04]  /*0560*/  @P1 STG.E desc[UR12][R2.64], R9 ;  /* 0x0000000902001986 */ /* 0x0001e8000c10190c */
[----:B------:R1:W-:Y:S04]  /*0570*/  @!P1 STG.E desc[UR12][R2.64], RZ ;  /* 0x000000ff02009986 */ /* 0x0003e8000c10190c */
[----:B------:R-:W2:Y:S02]  /*0580*/  LDG.E R6, desc[UR12][R4.64+0x4] ;  /* 0x0000040c04067981 */ /* 0x000ea4000c1e1900 */
[----:B--2---:R-:W-:-:S13]  /*0590*/  LOP3.LUT P1, RZ, R6, UR4, RZ, 0xc0, !PT ;  /* 0x0000000406ff7c12 */ /* 0x004fda000f82c0ff */
[----:B------:R-:W-:-:S05]  /*05a0*/  @P1 IMAD.MOV.U32 R11, RZ, RZ, 0x1 ;  /* 0x00000001ff0b1424 */ /* 0x000fca00078e00ff */
[----:B------:R1:W-:Y:S04]  /*05b0*/  @P1 STG.E desc[UR12][R2.64+0x4], R11 ;  /* 0x0000040b02001986 */ /* 0x0003e8000c10190c */
[----:B------:R1:W-:Y:S04]  /*05c0*/  @!P1 STG.E desc[UR12][R2.64+0x4], RZ ;  /* 0x000004ff02009986 */ /* 0x0003e8000c10190c */
[----:B------:R-:W2:Y:S02]  /*05d0*/  LDG.E R6, desc[UR12][R4.64+0x8] ;  /* 0x0000080c04067981 */ /* 0x000ea4000c1e1900 */
[----:B--2---:R-:W-:-:S13]  /*05e0*/  LOP3.LUT P1, RZ, R6, UR4, RZ, 0xc0, !PT ;  /* 0x0000000406ff7c12 */ /* 0x004fda000f82c0ff */
[----:B------:R-:W-:-:S05]  /*05f0*/  @P1 IMAD.MOV.U32 R13, RZ, RZ, 0x1 ;  /* 0x00000001ff0d1424 */ /* 0x000fca00078e00ff */
[----:B------:R1:W-:Y:S04]  /*0600*/  @P1 STG.E desc[UR12][R2.64+0x8], R13 ;  /* 0x0000080d02001986 */ /* 0x0003e8000c10190c */
[----:B------:R1:W-:Y:S04]  /*0610*/  @!P1 STG.E desc[UR12][R2.64+0x8], RZ ;  /* 0x000008ff02009986 */ /* 0x0003e8000c10190c */
[----:B------:R-:W2:Y:S01]  /*0620*/  LDG.E R6, desc[UR12][R4.64+0xc] ;  /* 0x00000c0c04067981 */ /* 0x000ea2000c1e1900 */
[----:B------:R-:W-:Y:S01]  /*0630*/  VIADD R0, R0, 0x4 ;  /* 0x0000000400007836 */ /* 0x000fe20000000000 */
[----:B--2---:R-:W-:-:S13]  /*0640*/  LOP3.LUT P1, RZ, R6, UR4, RZ, 0xc0, !PT ;  /* 0x0000000406ff7c12 */ /* 0x004fda000f82c0ff */
[----:B0-----:R-:W-:-:S05]  /*0650*/  @P1 IMAD.MOV.U32 R9, RZ, RZ, 0x1 ;  /* 0x00000001ff091424 */ /* 0x001fca00078e00ff */
[----:B------:R1:W-:Y:S04]  /*0660*/  @P1 STG.E desc[UR12][R2.64+0xc], R9 ;  /* 0x00000c0902001986 */ /* 0x0003e8000c10190c */
[----:B------:R1:W-:Y:S02]  /*0670*/  @!P1 STG.E desc[UR12][R2.64+0xc], RZ ;  /* 0x00000cff02009986 */ /* 0x0003e4000c10190c */
.L_x_2:
[----:B------:R-:W-:Y:S05]  /*0680*/  @!P0 EXIT ;  /* 0x000000000000894d */ /* 0x000fea0003800000 */
[----:B------:R-:W-:Y:S02]  /*0690*/  ISETP.NE.AND P0, PT, R8, 0x1, PT ;  /* 0x000000010800780c */ /* 0x000fe40003f05270 */
[----:B-1----:R-:W-:-:S04]  /*06a0*/  LOP3.LUT R2, R7, 0x1, RZ, 0xc0, !PT ;  /* 0x0000000107027812 */ /* 0x002fc800078ec0ff */
[----:B------:R-:W-:-:S07]  /*06b0*/  ISETP.NE.U32.AND P1, PT, R2, 0x1, PT ;  /* 0x000000010200780c */ /* 0x000fce0003f25070 */
[----:B------:R-:W-:Y:S06]  /*06c0*/  @!P0 BRA `(.L_x_3) ;  /* 0x00000000003c8947 */ /* 0x000fec0003800000 */
[----:B------:R-:W0:Y:S08]  /*06d0*/  LDC.64 R2, c[0x0][0x388] ;  /* 0x0000e200ff027b82 */ /* 0x000e300000000a00 */
[----:B---3--:R-:W1:Y:S01]  /*06e0*/  LDC.64 R4, c[0x0][0x380] ;  /* 0x0000e000ff047b82 */ /* 0x008e620000000a00 */
[----:B0-----:R-:W-:-:S05]  /*06f0*/  IMAD.WIDE.U32 R2, R0, 0x4, R2 ;  /* 0x0000000400027825 */ /* 0x001fca00078e0002 */
[----:B------:R-:W2:Y:S01]  /*0700*/  LDG.E R6, desc[UR12][R2.64] ;  /* 0x0000000c02067981 */ /* 0x000ea2000c1e1900 */
[----:B-1----:R-:W-:Y:S01]  /*0710*/  IMAD.WIDE.U32 R4, R0, 0x4, R4 ;  /* 0x0000000400047825 */ /* 0x002fe200078e0004 */
[----:B--2---:R-:W-:-:S13]  /*0720*/  LOP3.LUT P0, RZ, R6, UR4, RZ, 0xc0, !PT ;  /* 0x0000000406ff7c12 */ /* 0x004fda000f80c0ff */
[----:B------:R-:W-:-:S05]  /*0730*/  @P0 MOV R7, 0x1 ;  /* 0x0000000100070802 */ /* 0x000fca0000000f00 */
[----:B------:R0:W-:Y:S04]  /*0740*/  @P0 STG.E desc[UR12][R4.64], R7 ;  /* 0x0000000704000986 */ /* 0x0001e8000c10190c */
[----:B------:R0:W-:Y:S04]  /*0750*/  @!P0 STG.E desc[UR12][R4.64], RZ ;  /* 0x000000ff04008986 */ /* 0x0001e8000c10190c */
[----:B------:R-:W2:Y:S01]  /*0760*/  LDG.E R6, desc[UR12][R2.64+0x4] ;  /* 0x0000040c02067981 */ /* 0x000ea2000c1e1900 */
[----:B------:R-:W-:Y:S01]  /*0770*/  VIADD R0, R0, 0x2 ;  /* 0x0000000200007836 */ /* 0x000fe20000000000 */
[----:B--2---:R-:W-:-:S13]  /*0780*/  LOP3.LUT P0, RZ, R6, UR4, RZ, 0xc0, !PT ;  /* 0x0000000406ff7c12 */ /* 0x004fda000f80c0ff */
[----:B------:R-:W-:-:S05]  /*0790*/  @P0 IMAD.MOV.U32 R9, RZ, RZ, 0x1 ;  /* 0x00000001ff090424 */ /* 0x000fca00078e00ff */
[----:B------:R0:W-:Y:S04]  /*07a0*/  @P0 STG.E desc[UR12][R4.64+0x4], R9 ;  /* 0x0000040904000986 */ /* 0x0001e8000c10190c */
[----:B------:R0:W-:Y:S02]  /*07b0*/  @!P0 STG.E desc[UR12][R4.64+0x4], RZ ;  /* 0x000004ff04008986 */ /* 0x0001e4000c10190c */
.L_x_3:
[----:B------:R-:W-:Y:S05]  /*07c0*/  @P1 EXIT ;  /* 0x000000000000194d */ /* 0x000fea0003800000 */
[----:B------:R-:W1:Y:S02]  /*07d0*/  LDC.64 R2, c[0x0][0x388] ;  /* 0x0000e200ff027b82 */ /* 0x000e640000000a00 */
[----:B-1----:R-:W-:-:S06]  /*07e0*/  IMAD.WIDE.U32 R2, R0, 0x4, R2 ;  /* 0x0000000400027825 */ /* 0x002fcc00078e0002 */
[----:B------:R-:W2:Y:S02]  /*07f0*/  LDG.E R2, desc[UR12][R2.64] ;  /* 0x0000000c02027981 */ /* 0x000ea4000c1e1900 */
[----:B--2---:R-:W-:-:S13]  /*0800*/  LOP3.LUT P0, RZ, R2, UR4, RZ, 0xc0, !PT ;  /* 0x0000000402ff7c12 */ /* 0x004fda000f80c0ff */
[----:B0--3--:R-:W0:Y:S01]  /*0810*/  @P0 LDC.64 R4, c[0x0][0x380] ;  /* 0x0000e000ff040b82 */ /* 0x009e220000000a00 */
[----:B------:R-:W-:Y:S02]  /*0820*/  @P0 IMAD.MOV.U32 R7, RZ, RZ, 0x1 ;  /* 0x00000001ff070424 */ /* 0x000fe400078e00ff */
[----:B0-----:R-:W-:-:S05]  /*0830*/  @P0 IMAD.WIDE.U32 R4, R0, 0x4, R4 ;  /* 0x0000000400040825 */ /* 0x001fca00078e0004 */
[----:B------:R0:W-:Y:S01]  /*0840*/  @P0 STG.E desc[UR12][R4.64], R7 ;  /* 0x0000000704000986 */ /* 0x0001e2000c10190c */
[----:B------:R-:W-:Y:S05]  /*0850*/  @P0 EXIT ;  /* 0x000000000000094d */ /* 0x000fea0003800000 */
[----:B------:R-:W1:Y:S02]  /*0860*/  LDC.64 R2, c[0x0][0x380] ;  /* 0x0000e000ff027b82 */ /* 0x000e640000000a00 */
[----:B-1----:R-:W-:-:S05]  /*0870*/  IMAD.WIDE.U32 R2, R0, 0x4, R2 ;  /* 0x0000000400027825 */ /* 0x002fca00078e0002 */
[----:B------:R-:W-:Y:S01]  /*0880*/  STG.E desc[UR12][R2.64], RZ ;  /* 0x000000ff02007986 */ /* 0x000fe2000c10190c */
[----:B------:R-:W-:Y:S05]  /*0890*/  EXIT ;  /* 0x000000000000794d */ /* 0x000fea0003800000 */
.L_x_4:
[----:B------:R-:W-:-:S00]  /*08a0*/  BRA `(.L_x_4) ;  /* 0xfffffffc00fc7947 */ /* 0x000fc0000383ffff */
[----:B------:R-:W-:-:S00]  /*08b0*/  NOP ;  /* 0x0000000000007918 */ /* 0x000fc00000000000 */
        /* <DEDUP_REMOVED lines=12> */
.L_x_5:


//--------------------- .nv.shared.reserved.0     --------------------------
	.section	.nv.shared.reserved.0,"aw",@nobits
	.weak		__nv_reservedSMEM_offset_0_alias
	.size		__nv_reservedSMEM_offset_0_alias, 0, 64
	.other		__nv_reservedSMEM_offset_0_alias,@"STO_CUDA_RESERVED_SHARED STV_DEFAULT"
__nv_reservedSMEM_offset_0_alias:
	.zero		0
	.zero		64


//--------------------- .nv.constant0._Z12generateFlagPiS_ii --------------------------
	.section	.nv.constant0._Z12generateFlagPiS_ii,"a",@progbits
	.sectionflags	@""
	.align	4
.nv.constant0._Z12generateFlagPiS_ii:
	.zero		920


//--------------------- SYMBOLS --------------------------

	.type		.nv.reservedSmem.offset0,@object
	.size		.nv.reservedSmem.offset0,0x4
